//
// Generated by NVIDIA NVVM Compiler
//
// Compiler Build ID: CL-36424714
// Cuda compilation tools, release 13.0, V13.0.88
// Based on NVVM 20.0.0
//

.version 9.0
.target sm_100
.address_size 64

	// .globl	_Z9transposePiS_

.visible .entry _Z9transposePiS_(
	.param .u64 .ptr .align 1 _Z9transposePiS__param_0,
	.param .u64 .ptr .align 1 _Z9transposePiS__param_1
)
{


	ret;

}


// ===== COMPILED SASS (sm_100) =====

	.target	sm_100

	.elftype	@"ET_EXEC"


//--------------------- .note.nv.tkinfo           --------------------------
	.section	.note.nv.tkinfo,"",@"SHT_NOTE"
	.sectionflags	@"SHF_NOTE_NV_TKINFO"
	.tkinfo
        /*0018*/ 	.word	0x00000002
        /*0030*/ 	.string	""
        /*0030*/ 	.string	"ptxas"
        /*0030*/ 	.string	"Cuda compilation tools, release 13.0, V13.0.88"
        /*0030*/ 	.string	"Build cuda_13.0.r13.0/compiler.36424714_0"
        /*0030*/ 	.string	"-arch sm_100 -m 64 "



//--------------------- .note.nv.cuinfo           --------------------------
	.section	.note.nv.cuinfo,"",@"SHT_NOTE"
	.sectionflags	@"SHF_NOTE_NV_CUINFO"
        /*0018*/ 	.short	0x0002
        /*001a*/ 	.short	0x0064
        /*001c*/ 	.short	0x0082
	.zero		2


//--------------------- .nv.info                  --------------------------
	.section	.nv.info,"",@"SHT_CUDA_INFO"
	.align	4


	//----- nvinfo : EIATTR_REGCOUNT
	.align		4
        /*0000*/ 	.byte	0x04, 0x2f
        /*0002*/ 	.short	(.L_1 - .L_0)
	.align		4
.L_0:
        /*0004*/ 	.word	index@(_Z9transposePiS_)
        /*0008*/ 	.word	0x00000004


	//----- nvinfo : EIATTR_FRAME_SIZE
	.align		4
.L_1:
        /*000c*/ 	.byte	0x04, 0x11
        /*000e*/ 	.short	(.L_3 - .L_2)
	.align		4
.L_2:
        /*0010*/ 	.word	index@(_Z9transposePiS_)
        /*0014*/ 	.word	0x00000000


	//----- nvinfo : EIATTR_MIN_STACK_SIZE
	.align		4
.L_3:
        /*0018*/ 	.byte	0x04, 0x12
        /*001a*/ 	.short	(.L_5 - .L_4)
	.align		4
.L_4:
        /*001c*/ 	.word	index@(_Z9transposePiS_)
        /*0020*/ 	.word	0x00000000
.L_5:


//--------------------- .nv.compat                --------------------------
	.section	.nv.compat,"",@"SHT_CUDA_COMPAT_INFO"
	.align	4
        /*0000*/ 	.byte	0x02, 0x09, 0x00, 0x00, 0x02, 0x02, 0x01, 0x00, 0x02, 0x05, 0x05, 0x00, 0x03, 0x07, 0x01, 0x01
        /*0010*/ 	.byte	0x02, 0x03, 0x00, 0x00, 0x02, 0x06, 0x01, 0x00, 0x04, 0x0b, 0x08, 0x00, 0x09, 0x00, 0x00, 0x00
        /*0020*/ 	.byte	0x00, 0x00, 0x00, 0x00


//--------------------- .nv.info._Z9transposePiS_ --------------------------
	.section	.nv.info._Z9transposePiS_,"",@"SHT_CUDA_INFO"
	.sectionflags	@""
	.align	4


	//----- nvinfo : EIATTR_CUDA_API_VERSION
	.align		4
        /*0000*/ 	.byte	0x04, 0x37
        /*0002*/ 	.short	(.L_7 - .L_6)
.L_6:
        /*0004*/ 	.word	0x00000082


	//----- nvinfo : EIATTR_KPARAM_INFO
	.align		4
.L_7:
        /*0008*/ 	.byte	0x04, 0x17
        /*000a*/ 	.short	(.L_9 - .L_8)
.L_8:
        /*000c*/ 	.word	0x00000000
        /*0010*/ 	.short	0x0001
        /*0012*/ 	.short	0x0008
        /*0014*/ 	.byte	0x00, 0xf5, 0x21, 0x00


	//----- nvinfo : EIATTR_KPARAM_INFO
	.align		4
.L_9:
        /*0018*/ 	.byte	0x04, 0x17
        /*001a*/ 	.short	(.L_11 - .L_10)
.L_10:
        /*001c*/ 	.word	0x00000000
        /*0020*/ 	.short	0x0000
        /*0022*/ 	.short	0x0000
        /*0024*/ 	.byte	0x00, 0xf5, 0x21, 0x00


	//----- nvinfo : EIATTR_SPARSE_MMA_MASK
	.align		4
.L_11:
        /*0028*/ 	.byte	0x03, 0x50
        /*002a*/ 	.short	0x0000


	//----- nvinfo : EIATTR_MAXREG_COUNT
	.align		4
        /*002c*/ 	.byte	0x03, 0x1b
        /*002e*/ 	.short	0x00ff


	//----- nvinfo : EIATTR_MERCURY_ISA_VERSION
	.align		4
        /*0030*/ 	.byte	0x03, 0x5f
        /*0032*/ 	.short	0x0101


	//----- nvinfo : EIATTR_VRC_CTA_INIT_COUNT
	.align		4
        /*0034*/ 	.byte	0x02, 0x4a
	.zero		1
	.zero		1


	//----- nvinfo : EIATTR_EXIT_INSTR_OFFSETS
	.align		4
        /*0038*/ 	.byte	0x04, 0x1c
        /*003a*/ 	.short	(.L_13 - .L_12)


	//   ....[0]....
.L_12:
        /*003c*/ 	.word	0x00000010


	//----- nvinfo : EIATTR_CBANK_PARAM_SIZE
	.align		4
.L_13:
        /*0040*/ 	.byte	0x03, 0x19
        /*0042*/ 	.short	0x0010


	//----- nvinfo : EIATTR_PARAM_CBANK
	.align		4
        /*0044*/ 	.byte	0x04, 0x0a
        /*0046*/ 	.short	(.L_15 - .L_14)
	.align		4
.L_14:
        /*0048*/ 	.word	index@(.nv.constant0._Z9transposePiS_)
        /*004c*/ 	.short	0x0380
        /*004e*/ 	.short	0x0010


	//----- nvinfo : EIATTR_SW_WAR
	.align		4
.L_15:
        /*0050*/ 	.byte	0x04, 0x36
        /*0052*/ 	.short	(.L_17 - .L_16)
.L_16:
        /*0054*/ 	.word	0x00000008
.L_17:


//--------------------- .nv.callgraph             --------------------------
	.section	.nv.callgraph,"",@"SHT_CUDA_CALLGRAPH"
	.align	4
	.sectionentsize	8
	.align		4
        /*0000*/ 	.word	0x00000000
	.align		4
        /*0004*/ 	.word	0xffffffff
	.align		4
        /*0008*/ 	.word	0x00000000
	.align		4
        /*000c*/ 	.word	0xfffffffe
	.align		4
        /*0010*/ 	.word	0x00000000
	.align		4
        /*0014*/ 	.word	0xfffffffd
	.align		4
        /*0018*/ 	.word	0x00000000
	.align		4
        /*001c*/ 	.word	0xfffffffc


//--------------------- .text._Z9transposePiS_    --------------------------
	.section	.text._Z9transposePiS_,"ax",@progbits
	.align	128
        .global         _Z9transposePiS_
        .type           _Z9transposePiS_,@function
        .size           _Z9transposePiS_,(.L_x_1 - _Z9transposePiS_)
        .other          _Z9transposePiS_,@"STO_CUDA_ENTRY STV_DEFAULT"
_Z9transposePiS_:
.text._Z9transposePiS_:
[----:B------:R-:W-:Y:S01]  /*0000*/  LDC R1, c[0x0][0x37c] ;  /* 0x0000df00ff017b82 */ /* 0x000fe20000000800 */
[----:B------:R-:W-:Y:S05]  /*0010*/  EXIT ;  /* 0x000000000000794d */ /* 0x000fea0003800000 */
.L_x_0:
[----:B------:R-:W-:-:S00]  /*0020*/  BRA `(.L_x_0) ;  /* 0xfffffffc00fc7947 */ /* 0x000fc0000383ffff */
[----:B------:R-:W-:-:S00]  /*0030*/  NOP ;  /* 0x0000000000007918 */ /* 0x000fc00000000000 */
        /* <DEDUP_REMOVED lines=12> */
.L_x_1:


//--------------------- .nv.shared.reserved.0     --------------------------
	.section	.nv.shared.reserved.0,"aw",@nobits
	.weak		__nv_reservedSMEM_offset_0_alias
	.size		__nv_reservedSMEM_offset_0_alias, 0, 64
	.other		__nv_reservedSMEM_offset_0_alias,@"STO_CUDA_RESERVED_SHARED STV_DEFAULT"
__nv_reservedSMEM_offset_0_alias:
	.zero		0
	.zero		64


//--------------------- .nv.constant0._Z9transposePiS_ --------------------------
	.section	.nv.constant0._Z9transposePiS_,"a",@progbits
	.sectionflags	@""
	.align	4
.nv.constant0._Z9transposePiS_:
	.zero		912


//--------------------- SYMBOLS --------------------------

	.type		.nv.reservedSmem.offset0,@object
	.size		.nv.reservedSmem.offset0,0x4
